//
// Generated by NVIDIA NVVM Compiler
//
// Compiler Build ID: CL-36424714
// Cuda compilation tools, release 13.0, V13.0.88
// Based on NVVM 20.0.0
//

.version 9.0
.target sm_100
.address_size 64

	// .globl	_Z6MatAddPfS_S_
.extern .func  (.param .b32 func_retval0) vprintf
(
	.param .b64 vprintf_param_0,
	.param .b64 vprintf_param_1
)
;
.global .align 1 .b8 $str[56] = {69, 120, 101, 99, 117, 116, 101, 32, 105, 110, 32, 66, 108, 111, 99, 107, 32, 100, 105, 109, 58, 32, 40, 37, 100, 41, 44, 32, 98, 108, 111, 99, 107, 73, 100, 120, 58, 32, 40, 37, 100, 41, 44, 32, 116, 104, 114, 101, 97, 100, 58, 32, 37, 100, 10};

.visible .entry _Z6MatAddPfS_S_(
	.param .u64 .ptr .align 1 _Z6MatAddPfS_S__param_0,
	.param .u64 .ptr .align 1 _Z6MatAddPfS_S__param_1,
	.param .u64 .ptr .align 1 _Z6MatAddPfS_S__param_2
)
{
	.local .align 8 .b8 	__local_depot0[16];
	.reg .b64 	%SP;
	.reg .b64 	%SPL;
	.reg .b32 	%r<7>;
	.reg .b32 	%f<4>;
	.reg .b64 	%rd<15>;

	mov.u64 	%SPL, __local_depot0;
	cvta.local.u64 	%SP, %SPL;
	ld.param.u64 	%rd1, [_Z6MatAddPfS_S__param_0];
	ld.param.u64 	%rd2, [_Z6MatAddPfS_S__param_1];
	ld.param.u64 	%rd3, [_Z6MatAddPfS_S__param_2];
	cvta.to.global.u64 	%rd4, %rd3;
	cvta.to.global.u64 	%rd5, %rd2;
	cvta.to.global.u64 	%rd6, %rd1;
	add.u64 	%rd7, %SP, 0;
	add.u64 	%rd8, %SPL, 0;
	mov.u32 	%r1, %ntid.x;
	mov.u32 	%r2, %ctaid.x;
	mov.u32 	%r3, %tid.x;
	st.local.v2.u32 	[%rd8], {%r1, %r2};
	st.local.u32 	[%rd8+8], %r3;
	mov.u64 	%rd9, $str;
	cvta.global.u64 	%rd10, %rd9;
	{ // callseq 0, 0
	.param .b64 param0;
	st.param.b64 	[param0], %rd10;
	.param .b64 param1;
	st.param.b64 	[param1], %rd7;
	.param .b32 retval0;
	call.uni (retval0), 
	vprintf, 
	(
	param0, 
	param1
	);
	ld.param.b32 	%r4, [retval0];
	} // callseq 0
	mad.lo.s32 	%r6, %r1, %r2, %r3;
	mul.wide.s32 	%rd11, %r6, 4;
	add.s64 	%rd12, %rd6, %rd11;
	ld.global.f32 	%f1, [%rd12];
	add.s64 	%rd13, %rd5, %rd11;
	ld.global.f32 	%f2, [%rd13];
	add.f32 	%f3, %f1, %f2;
	add.s64 	%rd14, %rd4, %rd11;
	st.global.f32 	[%rd14], %f3;
	ret;

}


// ===== COMPILED SASS (sm_100) =====

	.target	sm_100

	.elftype	@"ET_EXEC"


//--------------------- .note.nv.tkinfo           --------------------------
	.section	.note.nv.tkinfo,"",@"SHT_NOTE"
	.sectionflags	@"SHF_NOTE_NV_TKINFO"
	.tkinfo
        /*0018*/ 	.word	0x00000002
        /*0030*/ 	.string	""
        /*0030*/ 	.string	"ptxas"
        /*0030*/ 	.string	"Cuda compilation tools, release 13.0, V13.0.88"
        /*0030*/ 	.string	"Build cuda_13.0.r13.0/compiler.36424714_0"
        /*0030*/ 	.string	"-arch sm_100 -m 64 "



//--------------------- .note.nv.cuinfo           --------------------------
	.section	.note.nv.cuinfo,"",@"SHT_NOTE"
	.sectionflags	@"SHF_NOTE_NV_CUINFO"
        /*0018*/ 	.short	0x0002
        /*001a*/ 	.short	0x0064
        /*001c*/ 	.short	0x0082
	.zero		2


//--------------------- .nv.info                  --------------------------
	.section	.nv.info,"",@"SHT_CUDA_INFO"
	.align	4


	//----- nvinfo : EIATTR_REGCOUNT
	.align		4
        /*0000*/ 	.byte	0x04, 0x2f
        /*0002*/ 	.short	(.L_2 - .L_1)
	.align		4
.L_1:
        /*0004*/ 	.word	index@(_Z6MatAddPfS_S_)
        /*0008*/ 	.word	0x00000018


	//----- nvinfo : EIATTR_FRAME_SIZE
	.align		4
.L_2:
        /*000c*/ 	.byte	0x04, 0x11
        /*000e*/ 	.short	(.L_4 - .L_3)
	.align		4
.L_3:
        /*0010*/ 	.word	index@(_Z6MatAddPfS_S_)
        /*0014*/ 	.word	0x00000010


	//----- nvinfo : EIATTR_MIN_STACK_SIZE
	.align		4
.L_4:
        /*0018*/ 	.byte	0x04, 0x12
        /*001a*/ 	.short	(.L_6 - .L_5)
	.align		4
.L_5:
        /*001c*/ 	.word	index@(_Z6MatAddPfS_S_)
        /*0020*/ 	.word	0x00000010
.L_6:


//--------------------- .nv.compat                --------------------------
	.section	.nv.compat,"",@"SHT_CUDA_COMPAT_INFO"
	.align	4
        /*0000*/ 	.byte	0x02, 0x09, 0x00, 0x00, 0x02, 0x02, 0x01, 0x00, 0x02, 0x05, 0x05, 0x00, 0x03, 0x07, 0x01, 0x01
        /*0010*/ 	.byte	0x02, 0x03, 0x00, 0x00, 0x02, 0x06, 0x01, 0x00, 0x04, 0x0b, 0x08, 0x00, 0x09, 0x00, 0x00, 0x00
        /*0020*/ 	.byte	0x00, 0x00, 0x00, 0x00


//--------------------- .nv.info._Z6MatAddPfS_S_  --------------------------
	.section	.nv.info._Z6MatAddPfS_S_,"",@"SHT_CUDA_INFO"
	.sectionflags	@""
	.align	4


	//----- nvinfo : EIATTR_CUDA_API_VERSION
	.align		4
        /*0000*/ 	.byte	0x04, 0x37
        /*0002*/ 	.short	(.L_8 - .L_7)
.L_7:
        /*0004*/ 	.word	0x00000082


	//----- nvinfo : EIATTR_KPARAM_INFO
	.align		4
.L_8:
        /*0008*/ 	.byte	0x04, 0x17
        /*000a*/ 	.short	(.L_10 - .L_9)
.L_9:
        /*000c*/ 	.word	0x00000000
        /*0010*/ 	.short	0x0002
        /*0012*/ 	.short	0x0010
        /*0014*/ 	.byte	0x00, 0xf5, 0x21, 0x00


	//----- nvinfo : EIATTR_KPARAM_INFO
	.align		4
.L_10:
        /*0018*/ 	.byte	0x04, 0x17
        /*001a*/ 	.short	(.L_12 - .L_11)
.L_11:
        /*001c*/ 	.word	0x00000000
        /*0020*/ 	.short	0x0001
        /*0022*/ 	.short	0x0008
        /*0024*/ 	.byte	0x00, 0xf5, 0x21, 0x00


	//----- nvinfo : EIATTR_KPARAM_INFO
	.align		4
.L_12:
        /*0028*/ 	.byte	0x04, 0x17
        /*002a*/ 	.short	(.L_14 - .L_13)
.L_13:
        /*002c*/ 	.word	0x00000000
        /*0030*/ 	.short	0x0000
        /*0032*/ 	.short	0x0000
        /*0034*/ 	.byte	0x00, 0xf5, 0x21, 0x00


	//----- nvinfo : EIATTR_SPARSE_MMA_MASK
	.align		4
.L_14:
        /*0038*/ 	.byte	0x03, 0x50
        /*003a*/ 	.short	0x0000


	//----- nvinfo : EIATTR_MAXREG_COUNT
	.align		4
        /*003c*/ 	.byte	0x03, 0x1b
        /*003e*/ 	.short	0x00ff


	//----- nvinfo : EIATTR_EXTERNS
	.align		4
        /*0040*/ 	.byte	0x04, 0x0f
        /*0042*/ 	.short	(.L_16 - .L_15)


	//   ....[0]....
	.align		4
.L_15:
        /*0044*/ 	.word	index@(vprintf)


	//----- nvinfo : EIATTR_MERCURY_ISA_VERSION
	.align		4
.L_16:
        /*0048*/ 	.byte	0x03, 0x5f
        /*004a*/ 	.short	0x0101


	//----- nvinfo : EIATTR_VRC_CTA_INIT_COUNT
	.align		4
        /*004c*/ 	.byte	0x02, 0x4a
	.zero		1
	.zero		1


	//----- nvinfo : EIATTR_SYSCALL_OFFSETS
	.align		4
        /*0050*/ 	.byte	0x04, 0x46
        /*0052*/ 	.short	(.L_18 - .L_17)


	//   ....[0]....
.L_17:
        /*0054*/ 	.word	0x00000120


	//----- nvinfo : EIATTR_EXIT_INSTR_OFFSETS
	.align		4
.L_18:
        /*0058*/ 	.byte	0x04, 0x1c
        /*005a*/ 	.short	(.L_20 - .L_19)


	//   ....[0]....
.L_19:
        /*005c*/ 	.word	0x000001e0


	//----- nvinfo : EIATTR_CBANK_PARAM_SIZE
	.align		4
.L_20:
        /*0060*/ 	.byte	0x03, 0x19
        /*0062*/ 	.short	0x0018


	//----- nvinfo : EIATTR_PARAM_CBANK
	.align		4
        /*0064*/ 	.byte	0x04, 0x0a
        /*0066*/ 	.short	(.L_22 - .L_21)
	.align		4
.L_21:
        /*0068*/ 	.word	index@(.nv.constant0._Z6MatAddPfS_S_)
        /*006c*/ 	.short	0x0380
        /*006e*/ 	.short	0x0018


	//----- nvinfo : EIATTR_SW_WAR
	.align		4
.L_22:
        /*0070*/ 	.byte	0x04, 0x36
        /*0072*/ 	.short	(.L_24 - .L_23)
.L_23:
        /*0074*/ 	.word	0x00000008
.L_24:


//--------------------- .nv.callgraph             --------------------------
	.section	.nv.callgraph,"",@"SHT_CUDA_CALLGRAPH"
	.align	4
	.sectionentsize	8
	.align		4
        /*0000*/ 	.word	0x00000000
	.align		4
        /*0004*/ 	.word	0xffffffff
	.align		4
        /*0008*/ 	.word	index@(_Z6MatAddPfS_S_)
	.align		4
        /*000c*/ 	.word	index@(vprintf)
	.align		4
        /*0010*/ 	.word	0x00000000
	.align		4
        /*0014*/ 	.word	0xfffffffe
	.align		4
        /*0018*/ 	.word	0x00000000
	.align		4
        /*001c*/ 	.word	0xfffffffd
	.align		4
        /*0020*/ 	.word	0x00000000
	.align		4
        /*0024*/ 	.word	0xfffffffc


//--------------------- .nv.constant4             --------------------------
	.section	.nv.constant4,"a",@progbits
	.align	8
	.align		8
.nv.constant4:
        /*0000*/ 	.dword	vprintf
	.align		8
        /*0008*/ 	.dword	$str


//--------------------- .text._Z6MatAddPfS_S_     --------------------------
	.section	.text._Z6MatAddPfS_S_,"ax",@progbits
	.align	128
        .global         _Z6MatAddPfS_S_
        .type           _Z6MatAddPfS_S_,@function
        .size           _Z6MatAddPfS_S_,(.L_x_2 - _Z6MatAddPfS_S_)
        .other          _Z6MatAddPfS_S_,@"STO_CUDA_ENTRY STV_DEFAULT"
_Z6MatAddPfS_S_:
.text._Z6MatAddPfS_S_:
[----:B------:R-:W0:Y:S01]  /*0000*/  LDC R1, c[0x0][0x37c] ;  /* 0x0000df00ff017b82 */ /* 0x000e220000000800 */
[----:B------:R-:W1:Y:S01]  /*0010*/  S2R R18, SR_TID.X ;  /* 0x0000000000127919 */ /* 0x000e620000002100 */
[----:B------:R-:W2:Y:S06]  /*0020*/  LDCU UR5, c[0x0][0x2fc] ;  /* 0x00005f80ff0577ac */ /* 0x000eac0008000800 */
[----:B------:R-:W3:Y:S01]  /*0030*/  LDC R16, c[0x0][0x360] ;  /* 0x0000d800ff107b82 */ /* 0x000ee20000000800 */
[----:B0-----:R-:W-:Y:S01]  /*0040*/  IADD3 R1, PT, PT, R1, -0x10, RZ ;  /* 0xfffffff001017810 */ /* 0x001fe20007ffe0ff */
[----:B------:R-:W3:Y:S01]  /*0050*/  S2R R17, SR_CTAID.X ;  /* 0x0000000000117919 */ /* 0x000ee20000002500 */
[----:B------:R-:W-:Y:S01]  /*0060*/  MOV R0, 0x0 ;  /* 0x0000000000007802 */ /* 0x000fe20000000f00 */
[----:B------:R-:W0:Y:S04]  /*0070*/  LDCU UR4, c[0x0][0x2f8] ;  /* 0x00005f00ff0477ac */ /* 0x000e280008000800 */
[----:B------:R4:W4:Y:S01]  /*0080*/  LDC.64 R2, c[0x4][R0] ;  /* 0x0100000000027b82 */ /* 0x0009220000000a00 */
[----:B------:R-:W5:Y:S01]  /*0090*/  LDCU.64 UR6, c[0x4][0x8] ;  /* 0x01000100ff0677ac */ /* 0x000f620008000a00 */
[----:B------:R-:W1:Y:S01]  /*00a0*/  LDCU.64 UR36, c[0x0][0x358] ;  /* 0x00006b00ff2477ac */ /* 0x000e620008000a00 */
[----:B0-----:R-:W-:-:S04]  /*00b0*/  IADD3 R6, P0, PT, R1, UR4, RZ ;  /* 0x0000000401067c10 */ /* 0x001fc8000ff1e0ff */
[----:B--2---:R-:W-:Y:S02]  /*00c0*/  IADD3.X R7, PT, PT, RZ, UR5, RZ, P0, !PT ;  /* 0x00000005ff077c10 */ /* 0x004fe400087fe4ff */
[----:B-----5:R-:W-:Y:S01]  /*00d0*/  MOV R4, UR6 ;  /* 0x0000000600047c02 */ /* 0x020fe20008000f00 */
[----:B-1----:R0:W-:Y:S01]  /*00e0*/  STL [R1+0x8], R18 ;  /* 0x0000081201007387 */ /* 0x0021e20000100800 */
[----:B------:R-:W-:-:S03]  /*00f0*/  MOV R5, UR7 ;  /* 0x0000000700057c02 */ /* 0x000fc60008000f00 */
[----:B---3--:R0:W-:Y:S04]  /*0100*/  STL.64 [R1], R16 ;  /* 0x0000001001007387 */ /* 0x0081e80000100a00 */
[----:B------:R-:W-:-:S07]  /*0110*/  LEPC R20, `(.L_x_0) ;  /* 0x000000001014794e */ /* 0x000fce0000000000 */
[----:B0---4-:R-:W-:Y:S05]  /*0120*/  CALL.ABS.NOINC R2 ;  /* 0x0000000002007343 */ /* 0x011fea0003c00000 */
.L_x_0:
[----:B------:R-:W0:Y:S01]  /*0130*/  LDC.64 R2, c[0x0][0x380] ;  /* 0x0000e000ff027b82 */ /* 0x000e220000000a00 */
[----:B------:R-:W-:-:S07]  /*0140*/  IMAD R17, R16, R17, R18 ;  /* 0x0000001110117224 */ /* 0x000fce00078e0212 */
[----:B------:R-:W1:Y:S08]  /*0150*/  LDC.64 R4, c[0x0][0x388] ;  /* 0x0000e200ff047b82 */ /* 0x000e700000000a00 */
[----:B------:R-:W2:Y:S01]  /*0160*/  LDC.64 R6, c[0x0][0x390] ;  /* 0x0000e400ff067b82 */ /* 0x000ea20000000a00 */
[----:B0-----:R-:W-:-:S06]  /*0170*/  IMAD.WIDE R2, R17, 0x4, R2 ;  /* 0x0000000411027825 */ /* 0x001fcc00078e0202 */
[----:B------:R-:W3:Y:S01]  /*0180*/  LDG.E R2, desc[UR36][R2.64] ;  /* 0x0000002402027981 */ /* 0x000ee2000c1e1900 */
[----:B-1----:R-:W-:-:S06]  /*0190*/  IMAD.WIDE R4, R17, 0x4, R4 ;  /* 0x0000000411047825 */ /* 0x002fcc00078e0204 */
[----:B------:R-:W3:Y:S01]  /*01a0*/  LDG.E R5, desc[UR36][R4.64] ;  /* 0x0000002404057981 */ /* 0x000ee2000c1e1900 */
[----:B--2---:R-:W-:-:S04]  /*01b0*/  IMAD.WIDE R6, R17, 0x4, R6 ;  /* 0x0000000411067825 */ /* 0x004fc800078e0206 */
[----:B---3--:R-:W-:-:S05]  /*01c0*/  FADD R9, R2, R5 ;  /* 0x0000000502097221 */ /* 0x008fca0000000000 */
[----:B------:R-:W-:Y:S01]  /*01d0*/  STG.E desc[UR36][R6.64], R9 ;  /* 0x0000000906007986 */ /* 0x000fe2000c101924 */
[----:B------:R-:W-:Y:S05]  /*01e0*/  EXIT ;  /* 0x000000000000794d */ /* 0x000fea0003800000 */
.L_x_1:
[----:B------:R-:W-:-:S00]  /*01f0*/  BRA `(.L_x_1) ;  /* 0xfffffffc00fc7947 */ /* 0x000fc0000383ffff */
[----:B------:R-:W-:-:S00]  /*0200*/  NOP ;  /* 0x0000000000007918 */ /* 0x000fc00000000000 */
[----:B------:R-:W-:-:S00]  /*0210*/  NOP ;  /* 0x0000000000007918 */ /* 0x000fc00000000000 */
[----:B------:R-:W-:-:S00]  /*0220*/  NOP ;  /* 0x0000000000007918 */ /* 0x000fc00000000000 */
[----:B------:R-:W-:-:S00]  /*0230*/  NOP ;  /* 0x0000000000007918 */ /* 0x000fc00000000000 */
[----:B------:R-:W-:-:S00]  /*0240*/  NOP ;  /* 0x0000000000007918 */ /* 0x000fc00000000000 */
[----:B------:R-:W-:-:S00]  /*0250*/  NOP ;  /* 0x0000000000007918 */ /* 0x000fc00000000000 */
[----:B------:R-:W-:-:S00]  /*0260*/  NOP ;  /* 0x0000000000007918 */ /* 0x000fc00000000000 */
[----:B------:R-:W-:-:S00]  /*0270*/  NOP ;  /* 0x0000000000007918 */ /* 0x000fc00000000000 */
.L_x_2:


//--------------------- .nv.global.init           --------------------------
	.section	.nv.global.init,"aw",@progbits
.nv.global.init:
	.type		$str,@object
	.size		$str,(.L_0 - $str)
$str:
        /*0000*/ 	.byte	0x45, 0x78, 0x65, 0x63, 0x75, 0x74, 0x65, 0x20, 0x69, 0x6e, 0x20, 0x42, 0x6c, 0x6f, 0x63, 0x6b
        /*0010*/ 	.byte	0x20, 0x64, 0x69, 0x6d, 0x3a, 0x20, 0x28, 0x25, 0x64, 0x29, 0x2c, 0x20, 0x62, 0x6c, 0x6f, 0x63
        /*0020*/ 	.byte	0x6b, 0x49, 0x64, 0x78, 0x3a, 0x20, 0x28, 0x25, 0x64, 0x29, 0x2c, 0x20, 0x74, 0x68, 0x72, 0x65
        /*0030*/ 	.byte	0x61, 0x64, 0x3a, 0x20, 0x25, 0x64, 0x0a, 0x00
.L_0:


//--------------------- .nv.shared.reserved.0     --------------------------
	.section	.nv.shared.reserved.0,"aw",@nobits
	.weak		__nv_reservedSMEM_offset_0_alias
	.size		__nv_reservedSMEM_offset_0_alias, 0, 64
	.other		__nv_reservedSMEM_offset_0_alias,@"STO_CUDA_RESERVED_SHARED STV_DEFAULT"
__nv_reservedSMEM_offset_0_alias:
	.zero		0
	.zero		64


//--------------------- .nv.constant0._Z6MatAddPfS_S_ --------------------------
	.section	.nv.constant0._Z6MatAddPfS_S_,"a",@progbits
	.sectionflags	@""
	.align	4
.nv.constant0._Z6MatAddPfS_S_:
	.zero		920


//--------------------- SYMBOLS --------------------------

	.type		.nv.reservedSmem.offset0,@object
	.size		.nv.reservedSmem.offset0,0x4
	.type		vprintf,@function
